//
// Generated by NVIDIA NVVM Compiler
//
// Compiler Build ID: CL-36424714
// Cuda compilation tools, release 13.0, V13.0.88
// Based on NVVM 20.0.0
//

.version 9.0
.target sm_100
.address_size 64

	// .globl	multimem_copy_kernel

.visible .entry multimem_copy_kernel(
	.param .u64 .ptr .align 1 multimem_copy_kernel_param_0,
	.param .u64 .ptr .align 1 multimem_copy_kernel_param_1,
	.param .u64 multimem_copy_kernel_param_2
)
{
	.reg .pred 	%p<8>;
	.reg .b32 	%r<10>;
	.reg .b32 	%f<21>;
	.reg .b64 	%rd<56>;

	ld.param.u64 	%rd23, [multimem_copy_kernel_param_0];
	ld.param.u64 	%rd24, [multimem_copy_kernel_param_1];
	ld.param.u64 	%rd25, [multimem_copy_kernel_param_2];
	cvta.to.global.u64 	%rd1, %rd24;
	mov.u32 	%r1, %ctaid.x;
	mov.u32 	%r2, %ntid.x;
	mov.u32 	%r3, %tid.x;
	mad.lo.s32 	%r4, %r1, %r2, %r3;
	cvt.u64.u32 	%rd54, %r4;
	mov.u32 	%r5, %nctaid.x;
	mul.lo.s32 	%r6, %r2, %r5;
	cvt.u64.u32 	%rd3, %r6;
	shr.u64 	%rd4, %rd25, 4;
	setp.le.u64 	%p1, %rd4, %rd54;
	@%p1 bra 	$L__BB0_10;
	add.s64 	%rd26, %rd3, %rd54;
	max.u64 	%rd27, %rd4, %rd26;
	setp.lt.u64 	%p2, %rd26, %rd4;
	selp.u64 	%rd5, 1, 0, %p2;
	add.s64 	%rd28, %rd26, %rd5;
	sub.s64 	%rd6, %rd27, %rd28;
	and.b64  	%rd29, %rd6, -4294967296;
	setp.ne.s64 	%p3, %rd29, 0;
	@%p3 bra 	$L__BB0_3;
	cvt.u32.u64 	%r7, %rd3;
	cvt.u32.u64 	%r8, %rd6;
	div.u32 	%r9, %r8, %r7;
	cvt.u64.u32 	%rd50, %r9;
	bra.uni 	$L__BB0_4;
$L__BB0_3:
	div.u64 	%rd50, %rd6, %rd3;
$L__BB0_4:
	add.s64 	%rd10, %rd50, %rd5;
	and.b64  	%rd30, %rd10, 3;
	setp.eq.s64 	%p4, %rd30, 3;
	@%p4 bra 	$L__BB0_7;
	shl.b64 	%rd52, %rd54, 4;
	shl.b64 	%rd12, %rd3, 4;
	add.s64 	%rd31, %rd10, 1;
	and.b64  	%rd51, %rd31, 3;
$L__BB0_6:
	.pragma "nounroll";
	add.s64 	%rd33, %rd1, %rd52;
	ld.global.v4.f32 	{%f1, %f2, %f3, %f4}, [%rd33];
	add.s64 	%rd32, %rd23, %rd52;
	// begin inline asm
	multimem.st.global.v4.f32 [%rd32], {%f1, %f2, %f3, %f4};
	// end inline asm
	add.s64 	%rd54, %rd54, %rd3;
	add.s64 	%rd52, %rd52, %rd12;
	add.s64 	%rd51, %rd51, -1;
	setp.ne.s64 	%p5, %rd51, 0;
	@%p5 bra 	$L__BB0_6;
$L__BB0_7:
	setp.lt.u64 	%p6, %rd10, 3;
	@%p6 bra 	$L__BB0_10;
	shl.b64 	%rd41, %rd3, 4;
$L__BB0_9:
	shl.b64 	%rd38, %rd54, 4;
	add.s64 	%rd39, %rd1, %rd38;
	ld.global.v4.f32 	{%f5, %f6, %f7, %f8}, [%rd39];
	add.s64 	%rd34, %rd23, %rd38;
	// begin inline asm
	multimem.st.global.v4.f32 [%rd34], {%f5, %f6, %f7, %f8};
	// end inline asm
	add.s64 	%rd40, %rd54, %rd3;
	add.s64 	%rd42, %rd39, %rd41;
	ld.global.v4.f32 	{%f9, %f10, %f11, %f12}, [%rd42];
	shl.b64 	%rd43, %rd40, 4;
	add.s64 	%rd35, %rd23, %rd43;
	// begin inline asm
	multimem.st.global.v4.f32 [%rd35], {%f9, %f10, %f11, %f12};
	// end inline asm
	add.s64 	%rd44, %rd40, %rd3;
	add.s64 	%rd45, %rd42, %rd41;
	ld.global.v4.f32 	{%f13, %f14, %f15, %f16}, [%rd45];
	shl.b64 	%rd46, %rd44, 4;
	add.s64 	%rd36, %rd23, %rd46;
	// begin inline asm
	multimem.st.global.v4.f32 [%rd36], {%f13, %f14, %f15, %f16};
	// end inline asm
	add.s64 	%rd47, %rd44, %rd3;
	add.s64 	%rd48, %rd45, %rd41;
	ld.global.v4.f32 	{%f17, %f18, %f19, %f20}, [%rd48];
	shl.b64 	%rd49, %rd47, 4;
	add.s64 	%rd37, %rd23, %rd49;
	// begin inline asm
	multimem.st.global.v4.f32 [%rd37], {%f17, %f18, %f19, %f20};
	// end inline asm
	add.s64 	%rd54, %rd47, %rd3;
	setp.lt.u64 	%p7, %rd54, %rd4;
	@%p7 bra 	$L__BB0_9;
$L__BB0_10:
	ret;

}


// ===== COMPILED SASS (sm_100) =====

	.target	sm_100

	.elftype	@"ET_EXEC"


//--------------------- .note.nv.tkinfo           --------------------------
	.section	.note.nv.tkinfo,"",@"SHT_NOTE"
	.sectionflags	@"SHF_NOTE_NV_TKINFO"
	.tkinfo
        /*0018*/ 	.word	0x00000002
        /*0030*/ 	.string	""
        /*0030*/ 	.string	"ptxas"
        /*0030*/ 	.string	"Cuda compilation tools, release 13.0, V13.0.88"
        /*0030*/ 	.string	"Build cuda_13.0.r13.0/compiler.36424714_0"
        /*0030*/ 	.string	"-arch sm_100 -m 64 "



//--------------------- .note.nv.cuinfo           --------------------------
	.section	.note.nv.cuinfo,"",@"SHT_NOTE"
	.sectionflags	@"SHF_NOTE_NV_CUINFO"
        /*0018*/ 	.short	0x0002
        /*001a*/ 	.short	0x0064
        /*001c*/ 	.short	0x0082
	.zero		2


//--------------------- .nv.info                  --------------------------
	.section	.nv.info,"",@"SHT_CUDA_INFO"
	.align	4


	//----- nvinfo : EIATTR_REGCOUNT
	.align		4
        /*0000*/ 	.byte	0x04, 0x2f
        /*0002*/ 	.short	(.L_1 - .L_0)
	.align		4
.L_0:
        /*0004*/ 	.word	index@(multimem_copy_kernel)
        /*0008*/ 	.word	0x0000001f


	//----- nvinfo : EIATTR_FRAME_SIZE
	.align		4
.L_1:
        /*000c*/ 	.byte	0x04, 0x11
        /*000e*/ 	.short	(.L_3 - .L_2)
	.align		4
.L_2:
        /*0010*/ 	.word	index@($__internal_0_$__cuda_sm20_div_u64)
        /*0014*/ 	.word	0x00000000


	//----- nvinfo : EIATTR_FRAME_SIZE
	.align		4
.L_3:
        /*0018*/ 	.byte	0x04, 0x11
        /*001a*/ 	.short	(.L_5 - .L_4)
	.align		4
.L_4:
        /*001c*/ 	.word	index@(multimem_copy_kernel)
        /*0020*/ 	.word	0x00000000


	//----- nvinfo : EIATTR_MIN_STACK_SIZE
	.align		4
.L_5:
        /*0024*/ 	.byte	0x04, 0x12
        /*0026*/ 	.short	(.L_7 - .L_6)
	.align		4
.L_6:
        /*0028*/ 	.word	index@(multimem_copy_kernel)
        /*002c*/ 	.word	0x00000000
.L_7:


//--------------------- .nv.compat                --------------------------
	.section	.nv.compat,"",@"SHT_CUDA_COMPAT_INFO"
	.align	4
        /*0000*/ 	.byte	0x02, 0x09, 0x00, 0x00, 0x02, 0x02, 0x01, 0x00, 0x02, 0x05, 0x05, 0x00, 0x03, 0x07, 0x01, 0x01
        /*0010*/ 	.byte	0x02, 0x03, 0x00, 0x00, 0x02, 0x06, 0x01, 0x00, 0x04, 0x0b, 0x08, 0x00, 0x09, 0x00, 0x00, 0x00
        /*0020*/ 	.byte	0x00, 0x00, 0x00, 0x00


//--------------------- .nv.info.multimem_copy_kernel --------------------------
	.section	.nv.info.multimem_copy_kernel,"",@"SHT_CUDA_INFO"
	.sectionflags	@""
	.align	4


	//----- nvinfo : EIATTR_CUDA_API_VERSION
	.align		4
        /*0000*/ 	.byte	0x04, 0x37
        /*0002*/ 	.short	(.L_9 - .L_8)
.L_8:
        /*0004*/ 	.word	0x00000082


	//----- nvinfo : EIATTR_KPARAM_INFO
	.align		4
.L_9:
        /*0008*/ 	.byte	0x04, 0x17
        /*000a*/ 	.short	(.L_11 - .L_10)
.L_10:
        /*000c*/ 	.word	0x00000000
        /*0010*/ 	.short	0x0002
        /*0012*/ 	.short	0x0010
        /*0014*/ 	.byte	0x00, 0xf0, 0x21, 0x00


	//----- nvinfo : EIATTR_KPARAM_INFO
	.align		4
.L_11:
        /*0018*/ 	.byte	0x04, 0x17
        /*001a*/ 	.short	(.L_13 - .L_12)
.L_12:
        /*001c*/ 	.word	0x00000000
        /*0020*/ 	.short	0x0001
        /*0022*/ 	.short	0x0008
        /*0024*/ 	.byte	0x00, 0xf5, 0x21, 0x00


	//----- nvinfo : EIATTR_KPARAM_INFO
	.align		4
.L_13:
        /*0028*/ 	.byte	0x04, 0x17
        /*002a*/ 	.short	(.L_15 - .L_14)
.L_14:
        /*002c*/ 	.word	0x00000000
        /*0030*/ 	.short	0x0000
        /*0032*/ 	.short	0x0000
        /*0034*/ 	.byte	0x00, 0xf5, 0x21, 0x00


	//----- nvinfo : EIATTR_SPARSE_MMA_MASK
	.align		4
.L_15:
        /*0038*/ 	.byte	0x03, 0x50
        /*003a*/ 	.short	0x0000


	//----- nvinfo : EIATTR_MAXREG_COUNT
	.align		4
        /*003c*/ 	.byte	0x03, 0x1b
        /*003e*/ 	.short	0x00ff


	//----- nvinfo : EIATTR_MERCURY_ISA_VERSION
	.align		4
        /*0040*/ 	.byte	0x03, 0x5f
        /*0042*/ 	.short	0x0101


	//----- nvinfo : EIATTR_VRC_CTA_INIT_COUNT
	.align		4
        /*0044*/ 	.byte	0x02, 0x4a
	.zero		1
	.zero		1


	//----- nvinfo : EIATTR_EXIT_INSTR_OFFSETS
	.align		4
        /*0048*/ 	.byte	0x04, 0x1c
        /*004a*/ 	.short	(.L_17 - .L_16)


	//   ....[0]....
.L_16:
        /*004c*/ 	.word	0x000000c0


	//   ....[1]....
        /*0050*/ 	.word	0x00000550


	//   ....[2]....
        /*0054*/ 	.word	0x000007e0


	//----- nvinfo : EIATTR_CRS_STACK_SIZE
	.align		4
.L_17:
        /*0058*/ 	.byte	0x04, 0x1e
        /*005a*/ 	.short	(.L_19 - .L_18)
.L_18:
        /*005c*/ 	.word	0x00000000


	//----- nvinfo : EIATTR_CBANK_PARAM_SIZE
	.align		4
.L_19:
        /*0060*/ 	.byte	0x03, 0x19
        /*0062*/ 	.short	0x0018


	//----- nvinfo : EIATTR_PARAM_CBANK
	.align		4
        /*0064*/ 	.byte	0x04, 0x0a
        /*0066*/ 	.short	(.L_21 - .L_20)
	.align		4
.L_20:
        /*0068*/ 	.word	index@(.nv.constant0.multimem_copy_kernel)
        /*006c*/ 	.short	0x0380
        /*006e*/ 	.short	0x0018


	//----- nvinfo : EIATTR_SW_WAR
	.align		4
.L_21:
        /*0070*/ 	.byte	0x04, 0x36
        /*0072*/ 	.short	(.L_23 - .L_22)
.L_22:
        /*0074*/ 	.word	0x00000008
.L_23:


//--------------------- .nv.callgraph             --------------------------
	.section	.nv.callgraph,"",@"SHT_CUDA_CALLGRAPH"
	.align	4
	.sectionentsize	8
	.align		4
        /*0000*/ 	.word	0x00000000
	.align		4
        /*0004*/ 	.word	0xffffffff
	.align		4
        /*0008*/ 	.word	0x00000000
	.align		4
        /*000c*/ 	.word	0xfffffffe
	.align		4
        /*0010*/ 	.word	0x00000000
	.align		4
        /*0014*/ 	.word	0xfffffffd
	.align		4
        /*0018*/ 	.word	0x00000000
	.align		4
        /*001c*/ 	.word	0xfffffffc


//--------------------- .text.multimem_copy_kernel --------------------------
	.section	.text.multimem_copy_kernel,"ax",@progbits
	.align	128
        .global         multimem_copy_kernel
        .type           multimem_copy_kernel,@function
        .size           multimem_copy_kernel,(.L_x_8 - multimem_copy_kernel)
        .other          multimem_copy_kernel,@"STO_CUDA_ENTRY STV_DEFAULT"
multimem_copy_kernel:
.text.multimem_copy_kernel:
[----:B------:R-:W-:Y:S01]  /*0000*/  LDC R1, c[0x0][0x37c] ;  /* 0x0000df00ff017b82 */ /* 0x000fe20000000800 */
[----:B------:R-:W0:Y:S07]  /*0010*/  S2R R13, SR_TID.X ;  /* 0x00000000000d7919 */ /* 0x000e2e0000002100 */
[----:B------:R-:W0:Y:S08]  /*0020*/  S2UR UR4, SR_CTAID.X ;  /* 0x00000000000479c3 */ /* 0x000e300000002500 */
[----:B------:R-:W0:Y:S01]  /*0030*/  LDC R12, c[0x0][0x360] ;  /* 0x0000d800ff0c7b82 */ /* 0x000e220000000800 */
[----:B------:R-:W1:Y:S07]  /*0040*/  LDCU UR5, c[0x0][0x370] ;  /* 0x00006e00ff0577ac */ /* 0x000e6e0008000800 */
[----:B------:R-:W2:Y:S01]  /*0050*/  LDC.64 R2, c[0x0][0x390] ;  /* 0x0000e400ff027b82 */ /* 0x000ea20000000a00 */
[----:B0-----:R-:W-:-:S02]  /*0060*/  IMAD R13, R12, UR4, R13 ;  /* 0x000000040c0d7c24 */ /* 0x001fc4000f8e020d */
[----:B-1----:R-:W-:Y:S01]  /*0070*/  IMAD R12, R12, UR5, RZ ;  /* 0x000000050c0c7c24 */ /* 0x002fe2000f8e02ff */
[--C-:B--2---:R-:W-:Y:S02]  /*0080*/  SHF.R.U64 R0, R2, 0x4, R3.reuse ;  /* 0x0000000402007819 */ /* 0x104fe40000001203 */
[----:B------:R-:W-:Y:S02]  /*0090*/  SHF.R.U32.HI R2, RZ, 0x4, R3 ;  /* 0x00000004ff027819 */ /* 0x000fe40000011603 */
[----:B------:R-:W-:-:S04]  /*00a0*/  ISETP.GT.U32.AND P0, PT, R0, R13, PT ;  /* 0x0000000d0000720c */ /* 0x000fc80003f04070 */
[----:B------:R-:W-:-:S13]  /*00b0*/  ISETP.GT.U32.AND.EX P0, PT, R2, RZ, PT, P0 ;  /* 0x000000ff0200720c */ /* 0x000fda0003f04100 */
[----:B------:R-:W-:Y:S05]  /*00c0*/  @!P0 EXIT ;  /* 0x000000000000894d */ /* 0x000fea0003800000 */
[----:B------:R-:W-:Y:S01]  /*00d0*/  IADD3 R9, P1, PT, R12, R13, RZ ;  /* 0x0000000d0c097210 */ /* 0x000fe20007f3e0ff */
[----:B------:R-:W-:Y:S01]  /*00e0*/  IMAD.MOV.U32 R3, RZ, RZ, RZ ;  /* 0x000000ffff037224 */ /* 0x000fe200078e00ff */
[----:B------:R-:W-:Y:S02]  /*00f0*/  BSSY.RECONVERGENT B0, `(.L_x_0) ;  /* 0x0000025000007945 */ /* 0x000fe40003800200 */
[----:B------:R-:W-:Y:S01]  /*0100*/  ISETP.GE.U32.AND P0, PT, R9, R0, PT ;  /* 0x000000000900720c */ /* 0x000fe20003f06070 */
[----:B------:R-:W-:Y:S01]  /*0110*/  IMAD.X R11, RZ, RZ, R3, P1 ;  /* 0x000000ffff0b7224 */ /* 0x000fe200008e0603 */
[----:B------:R-:W-:-:S04]  /*0120*/  ISETP.GT.U32.AND P1, PT, R0, R9, PT ;  /* 0x000000090000720c */ /* 0x000fc80003f24070 */
[----:B------:R-:W-:Y:S02]  /*0130*/  ISETP.GE.U32.AND.EX P0, PT, R11, R2, PT, P0 ;  /* 0x000000020b00720c */ /* 0x000fe40003f06100 */
[----:B------:R-:W-:Y:S02]  /*0140*/  ISETP.GT.U32.AND.EX P1, PT, R2, R11, PT, P1 ;  /* 0x0000000b0200720c */ /* 0x000fe40003f24110 */
[----:B------:R-:W-:Y:S02]  /*0150*/  SEL R4, RZ, 0x1, P0 ;  /* 0x00000001ff047807 */ /* 0x000fe40000000000 */
[----:B------:R-:W-:Y:S02]  /*0160*/  SEL R5, R0, R9, P1 ;  /* 0x0000000900057207 */ /* 0x000fe40000800000 */
[----:B------:R-:W-:Y:S02]  /*0170*/  SEL R7, R2, R11, P1 ;  /* 0x0000000b02077207 */ /* 0x000fe40000800000 */
[----:B------:R-:W-:-:S04]  /*0180*/  IADD3 R5, P0, P1, R5, -R9, -R4 ;  /* 0x8000000905057210 */ /* 0x000fc8000791e804 */
[----:B------:R-:W-:-:S04]  /*0190*/  IADD3.X R7, PT, PT, R7, -0x1, ~R11, P0, P1 ;  /* 0xffffffff07077810 */ /* 0x000fc800007e2c0b */
[----:B------:R-:W-:-:S13]  /*01a0*/  ISETP.NE.U32.AND P0, PT, R7, RZ, PT ;  /* 0x000000ff0700720c */ /* 0x000fda0003f05070 */
[----:B------:R-:W-:Y:S05]  /*01b0*/  @P0 BRA `(.L_x_1) ;  /* 0x0000000000500947 */ /* 0x000fea0003800000 */
[----:B------:R-:W0:Y:S01]  /*01c0*/  I2F.U32.RP R8, R12 ;  /* 0x0000000c00087306 */ /* 0x000e220000209000 */
[----:B------:R-:W-:Y:S01]  /*01d0*/  IMAD.MOV R9, RZ, RZ, -R12 ;  /* 0x000000ffff097224 */ /* 0x000fe200078e0a0c */
[----:B------:R-:W-:-:S06]  /*01e0*/  ISETP.NE.U32.AND P2, PT, R12, RZ, PT ;  /* 0x000000ff0c00720c */ /* 0x000fcc0003f45070 */
[----:B0-----:R-:W0:Y:S02]  /*01f0*/  MUFU.RCP R8, R8 ;  /* 0x0000000800087308 */ /* 0x001e240000001000 */
[----:B0-----:R-:W-:-:S06]  /*0200*/  VIADD R6, R8, 0xffffffe ;  /* 0x0ffffffe08067836 */ /* 0x001fcc0000000000 */
[----:B------:R0:W1:Y:S02]  /*0210*/  F2I.FTZ.U32.TRUNC.NTZ R7, R6 ;  /* 0x0000000600077305 */ /* 0x000064000021f000 */
[----:B0-----:R-:W-:Y:S02]  /*0220*/  IMAD.MOV.U32 R6, RZ, RZ, RZ ;  /* 0x000000ffff067224 */ /* 0x001fe400078e00ff */
[----:B-1----:R-:W-:-:S04]  /*0230*/  IMAD R9, R9, R7, RZ ;  /* 0x0000000709097224 */ /* 0x002fc800078e02ff */
[----:B------:R-:W-:-:S06]  /*0240*/  IMAD.HI.U32 R10, R7, R9, R6 ;  /* 0x00000009070a7227 */ /* 0x000fcc00078e0006 */
[----:B------:R-:W-:-:S04]  /*0250*/  IMAD.HI.U32 R6, R10, R5, RZ ;  /* 0x000000050a067227 */ /* 0x000fc800078e00ff */
[----:B------:R-:W-:-:S04]  /*0260*/  IMAD.MOV R7, RZ, RZ, -R6 ;  /* 0x000000ffff077224 */ /* 0x000fc800078e0a06 */
[----:B------:R-:W-:Y:S02]  /*0270*/  IMAD R5, R12, R7, R5 ;  /* 0x000000070c057224 */ /* 0x000fe400078e0205 */
[----:B------:R-:W-:-:S03]  /*0280*/  IMAD.MOV.U32 R7, RZ, RZ, RZ ;  /* 0x000000ffff077224 */ /* 0x000fc600078e00ff */
[----:B------:R-:W-:-:S13]  /*0290*/  ISETP.GE.U32.AND P0, PT, R5, R12, PT ;  /* 0x0000000c0500720c */ /* 0x000fda0003f06070 */
[----:B------:R-:W-:Y:S02]  /*02a0*/  @P0 IMAD.IADD R5, R5, 0x1, -R12 ;  /* 0x0000000105050824 */ /* 0x000fe400078e0a0c */
[----:B------:R-:W-:-:S03]  /*02b0*/  @P0 VIADD R6, R6, 0x1 ;  /* 0x0000000106060836 */ /* 0x000fc60000000000 */
[----:B------:R-:W-:-:S13]  /*02c0*/  ISETP.GE.U32.AND P1, PT, R5, R12, PT ;  /* 0x0000000c0500720c */ /* 0x000fda0003f26070 */
[----:B------:R-:W-:Y:S01]  /*02d0*/  @P1 VIADD R6, R6, 0x1 ;  /* 0x0000000106061836 */ /* 0x000fe20000000000 */
[----:B------:R-:W-:Y:S01]  /*02e0*/  @!P2 LOP3.LUT R6, RZ, R12, RZ, 0x33, !PT ;  /* 0x0000000cff06a212 */ /* 0x000fe200078e33ff */
[----:B------:R-:W-:Y:S06]  /*02f0*/  BRA `(.L_x_2) ;  /* 0x0000000000107947 */ /* 0x000fec0003800000 */
.L_x_1:
[----:B------:R-:W-:-:S07]  /*0300*/  MOV R6, 0x320 ;  /* 0x0000032000067802 */ /* 0x000fce0000000f00 */
[----:B------:R-:W-:Y:S05]  /*0310*/  CALL.REL.NOINC `($__internal_0_$__cuda_sm20_div_u64) ;  /* 0x0000000400347944 */ /* 0x000fea0003c00000 */
[----:B------:R-:W-:Y:S02]  /*0320*/  IMAD.MOV.U32 R6, RZ, RZ, R5 ;  /* 0x000000ffff067224 */ /* 0x000fe400078e0005 */
[----:B------:R-:W-:-:S07]  /*0330*/  IMAD.MOV.U32 R7, RZ, RZ, R8 ;  /* 0x000000ffff077224 */ /* 0x000fce00078e0008 */
.L_x_2:
[----:B------:R-:W-:Y:S05]  /*0340*/  BSYNC.RECONVERGENT B0 ;  /* 0x0000000000007941 */ /* 0x000fea0003800200 */
.L_x_0:
[----:B------:R-:W-:Y:S01]  /*0350*/  IADD3 R4, P0, PT, R6, R4, RZ ;  /* 0x0000000406047210 */ /* 0x000fe20007f1e0ff */
[----:B------:R-:W0:Y:S01]  /*0360*/  LDCU.64 UR4, c[0x0][0x358] ;  /* 0x00006b00ff0477ac */ /* 0x000e220008000a00 */
[----:B------:R-:W-:Y:S02]  /*0370*/  BSSY.RECONVERGENT B0, `(.L_x_3) ;  /* 0x000001d000007945 */ /* 0x000fe40003800200 */
[C---:B------:R-:W-:Y:S01]  /*0380*/  LOP3.LUT R5, R4.reuse, 0x3, RZ, 0xc0, !PT ;  /* 0x0000000304057812 */ /* 0x040fe200078ec0ff */
[----:B------:R-:W-:Y:S01]  /*0390*/  IMAD.X R6, RZ, RZ, R7, P0 ;  /* 0x000000ffff067224 */ /* 0x000fe200000e0607 */
[----:B------:R-:W-:Y:S01]  /*03a0*/  ISETP.GE.U32.AND P0, PT, R4, 0x3, PT ;  /* 0x000000030400780c */ /* 0x000fe20003f06070 */
[----:B------:R-:W1:Y:S01]  /*03b0*/  LDCU.128 UR8, c[0x0][0x380] ;  /* 0x00007000ff0877ac */ /* 0x000e620008000c00 */
[----:B------:R-:W-:Y:S02]  /*03c0*/  ISETP.NE.U32.AND P1, PT, R5, 0x3, PT ;  /* 0x000000030500780c */ /* 0x000fe40003f25070 */
[----:B------:R-:W-:-:S02]  /*03d0*/  ISETP.GE.U32.AND.EX P0, PT, R6, RZ, PT, P0 ;  /* 0x000000ff0600720c */ /* 0x000fc40003f06100 */
[----:B------:R-:W-:-:S13]  /*03e0*/  ISETP.NE.AND.EX P1, PT, RZ, RZ, PT, P1 ;  /* 0x000000ffff00720c */ /* 0x000fda0003f25310 */
[----:B01----:R-:W-:Y:S05]  /*03f0*/  @!P1 BRA `(.L_x_4) ;  /* 0x0000000000509947 */ /* 0x003fea0003800000 */
[----:B------:R-:W-:Y:S01]  /*0400*/  VIADD R10, R4, 0x1 ;  /* 0x00000001040a7836 */ /* 0x000fe20000000000 */
[C---:B------:R-:W-:Y:S01]  /*0410*/  SHF.L.U64.HI R17, R13.reuse, 0x4, R3 ;  /* 0x000000040d117819 */ /* 0x040fe20000010203 */
[----:B------:R-:W-:Y:S02]  /*0420*/  IMAD.SHL.U32 R15, R13, 0x10, RZ ;  /* 0x000000100d0f7824 */ /* 0x000fe400078e00ff */
[----:B------:R-:W-:Y:S01]  /*0430*/  IMAD.MOV.U32 R11, RZ, RZ, RZ ;  /* 0x000000ffff0b7224 */ /* 0x000fe200078e00ff */
[----:B------:R-:W-:-:S07]  /*0440*/  LOP3.LUT R10, R10, 0x3, RZ, 0xc0, !PT ;  /* 0x000000030a0a7812 */ /* 0x000fce00078ec0ff */
.L_x_5:
[----:B0-----:R-:W-:-:S04]  /*0450*/  IADD3 R4, P1, PT, R15, UR10, RZ ;  /* 0x0000000a0f047c10 */ /* 0x001fc8000ff3e0ff */
[----:B------:R-:W-:-:S06]  /*0460*/  IADD3.X R5, PT, PT, R17, UR11, RZ, P1, !PT ;  /* 0x0000000b11057c10 */ /* 0x000fcc0008ffe4ff */
[----:B------:R-:W2:Y:S01]  /*0470*/  LDG.E.128 R4, desc[UR4][R4.64] ;  /* 0x0000000404047981 */ /* 0x000ea2000c1e1d00 */
[----:B------:R-:W-:Y:S02]  /*0480*/  IADD3 R8, P1, PT, R15, UR8, RZ ;  /* 0x000000080f087c10 */ /* 0x000fe4000ff3e0ff */
[----:B------:R-:W-:Y:S02]  /*0490*/  IADD3 R13, P2, PT, R12, R13, RZ ;  /* 0x0000000d0c0d7210 */ /* 0x000fe40007f5e0ff */
[----:B------:R-:W-:Y:S02]  /*04a0*/  IADD3.X R9, PT, PT, R17, UR9, RZ, P1, !PT ;  /* 0x0000000911097c10 */ /* 0x000fe40008ffe4ff */
[----:B------:R-:W-:Y:S01]  /*04b0*/  IADD3 R10, P1, PT, R10, -0x1, RZ ;  /* 0xffffffff0a0a7810 */ /* 0x000fe20007f3e0ff */
[----:B------:R-:W-:Y:S01]  /*04c0*/  IMAD.X R3, RZ, RZ, R3, P2 ;  /* 0x000000ffff037224 */ /* 0x000fe200010e0603 */
[----:B------:R-:W-:Y:S02]  /*04d0*/  LEA R15, P3, R12, R15, 0x4 ;  /* 0x0000000f0c0f7211 */ /* 0x000fe400078620ff */
[----:B------:R-:W-:-:S02]  /*04e0*/  IADD3.X R11, PT, PT, R11, -0x1, RZ, P1, !PT ;  /* 0xffffffff0b0b7810 */ /* 0x000fc40000ffe4ff */
[----:B------:R-:W-:Y:S02]  /*04f0*/  ISETP.NE.U32.AND P1, PT, R10, RZ, PT ;  /* 0x000000ff0a00720c */ /* 0x000fe40003f25070 */
[----:B------:R-:W-:Y:S02]  /*0500*/  LEA.HI.X R17, R12, R17, RZ, 0x4, P3 ;  /* 0x000000110c117211 */ /* 0x000fe400018f24ff */
[----:B------:R-:W-:Y:S01]  /*0510*/  ISETP.NE.AND.EX P1, PT, R11, RZ, PT, P1 ;  /* 0x000000ff0b00720c */ /* 0x000fe20003f25310 */
[----:B--2---:R0:W-:-:S12]  /*0520*/  STG.E.128 desc[UR4][R8.64], R4 ;  /* 0x0000000408007986 */ /* 0x0041d8000c101d04 */
[----:B------:R-:W-:Y:S05]  /*0530*/  @P1 BRA `(.L_x_5) ;  /* 0xfffffffc00c41947 */ /* 0x000fea000383ffff */
.L_x_4:
[----:B------:R-:W-:Y:S05]  /*0540*/  BSYNC.RECONVERGENT B0 ;  /* 0x0000000000007941 */ /* 0x000fea0003800200 */
.L_x_3:
[----:B------:R-:W-:Y:S05]  /*0550*/  @!P0 EXIT ;  /* 0x000000000000894d */ /* 0x000fea0003800000 */
[----:B------:R-:W-:Y:S01]  /*0560*/  IMAD.SHL.U32 R15, R12, 0x10, RZ ;  /* 0x000000100c0f7824 */ /* 0x000fe200078e00ff */
[----:B------:R-:W-:Y:S01]  /*0570*/  SHF.R.U32.HI R14, RZ, 0x1c, R12 ;  /* 0x0000001cff0e7819 */ /* 0x000fe2000001160c */
[----:B------:R-:W1:Y:S06]  /*0580*/  LDCU.128 UR8, c[0x0][0x380] ;  /* 0x00007000ff0877ac */ /* 0x000e6c0008000c00 */
.L_x_6:
[C---:B------:R-:W-:Y:S01]  /*0590*/  IMAD.SHL.U32 R24, R13.reuse, 0x10, RZ ;  /* 0x000000100d187824 */ /* 0x040fe200078e00ff */
[----:B0-2---:R-:W-:-:S04]  /*05a0*/  SHF.L.U64.HI R8, R13, 0x4, R3 ;  /* 0x000000040d087819 */ /* 0x005fc80000010203 */
[----:B-1----:R-:W-:-:S04]  /*05b0*/  IADD3 R16, P0, PT, R24, UR10, RZ ;  /* 0x0000000a18107c10 */ /* 0x002fc8000ff1e0ff */
[----:B------:R-:W-:-:S05]  /*05c0*/  IADD3.X R17, PT, PT, R8, UR11, RZ, P0, !PT ;  /* 0x0000000b08117c10 */ /* 0x000fca00087fe4ff */
[----:B------:R-:W2:Y:S01]  /*05d0*/  LDG.E.128 R4, desc[UR4][R16.64] ;  /* 0x0000000410047981 */ /* 0x000ea2000c1e1d00 */
[----:B------:R-:W-:Y:S02]  /*05e0*/  IADD3 R24, P0, PT, R24, UR8, RZ ;  /* 0x0000000818187c10 */ /* 0x000fe4000ff1e0ff */
[----:B------:R-:W-:Y:S02]  /*05f0*/  IADD3 R20, P1, PT, R15, R16, RZ ;  /* 0x000000100f147210 */ /* 0x000fe40007f3e0ff */
[----:B------:R-:W-:-:S03]  /*0600*/  IADD3.X R25, PT, PT, R8, UR9, RZ, P0, !PT ;  /* 0x0000000908197c10 */ /* 0x000fc600087fe4ff */
[----:B------:R-:W-:Y:S01]  /*0610*/  IMAD.X R21, R14, 0x1, R17, P1 ;  /* 0x000000010e157824 */ /* 0x000fe200008e0611 */
[----:B------:R-:W-:Y:S01]  /*0620*/  IADD3 R13, P0, PT, R12, R13, RZ ;  /* 0x0000000d0c0d7210 */ /* 0x000fe20007f1e0ff */
[----:B--2---:R0:W-:Y:S04]  /*0630*/  STG.E.128 desc[UR4][R24.64], R4 ;  /* 0x0000000418007986 */ /* 0x0041e8000c101d04 */
[----:B------:R-:W2:Y:S01]  /*0640*/  LDG.E.128 R8, desc[UR4][R20.64] ;  /* 0x0000000414087981 */ /* 0x000ea2000c1e1d00 */
[----:B------:R-:W-:Y:S01]  /*0650*/  IMAD.X R28, RZ, RZ, R3, P0 ;  /* 0x000000ffff1c7224 */ /* 0x000fe200000e0603 */
[----:B------:R-:W-:Y:S02]  /*0660*/  LEA R26, P0, R13, UR8, 0x4 ;  /* 0x000000080d1a7c11 */ /* 0x000fe4000f8020ff */
[----:B------:R-:W-:-:S02]  /*0670*/  IADD3 R22, P1, PT, R15, R20, RZ ;  /* 0x000000140f167210 */ /* 0x000fc40007f3e0ff */
[----:B------:R-:W-:-:S03]  /*0680*/  LEA.HI.X R27, R13, UR9, R28, 0x4, P0 ;  /* 0x000000090d1b7c11 */ /* 0x000fc600080f241c */
[----:B------:R-:W-:Y:S01]  /*0690*/  IMAD.X R23, R14, 0x1, R21, P1 ;  /* 0x000000010e177824 */ /* 0x000fe200008e0615 */
[----:B------:R-:W-:Y:S01]  /*06a0*/  IADD3 R13, P0, PT, R12, R13, RZ ;  /* 0x0000000d0c0d7210 */ /* 0x000fe20007f1e0ff */
[----:B--2---:R1:W-:Y:S04]  /*06b0*/  STG.E.128 desc[UR4][R26.64], R8 ;  /* 0x000000081a007986 */ /* 0x0043e8000c101d04 */
[----:B------:R-:W2:Y:S01]  /*06c0*/  LDG.E.128 R16, desc[UR4][R22.64] ;  /* 0x0000000416107981 */ /* 0x000ea2000c1e1d00 */
[----:B0-----:R-:W-:Y:S01]  /*06d0*/  IMAD.X R24, RZ, RZ, R28, P0 ;  /* 0x000000ffff187224 */ /* 0x001fe200000e061c */
[----:B------:R-:W-:Y:S02]  /*06e0*/  IADD3 R4, P1, PT, R15, R22, RZ ;  /* 0x000000160f047210 */ /* 0x000fe40007f3e0ff */
[----:B------:R-:W-:-:S03]  /*06f0*/  LEA R20, P0, R13, UR8, 0x4 ;  /* 0x000000080d147c11 */ /* 0x000fc6000f8020ff */
[----:B------:R-:W-:Y:S01]  /*0700*/  IMAD.X R5, R14, 0x1, R23, P1 ;  /* 0x000000010e057824 */ /* 0x000fe200008e0617 */
[----:B------:R-:W-:Y:S02]  /*0710*/  LEA.HI.X R21, R13, UR9, R24, 0x4, P0 ;  /* 0x000000090d157c11 */ /* 0x000fe400080f2418 */
[----:B------:R-:W-:-:S03]  /*0720*/  IADD3 R13, P0, PT, R12, R13, RZ ;  /* 0x0000000d0c0d7210 */ /* 0x000fc60007f1e0ff */
[----:B--2---:R2:W-:Y:S04]  /*0730*/  STG.E.128 desc[UR4][R20.64], R16 ;  /* 0x0000001014007986 */ /* 0x0045e8000c101d04 */
[----:B------:R-:W3:Y:S01]  /*0740*/  LDG.E.128 R4, desc[UR4][R4.64] ;  /* 0x0000000404047981 */ /* 0x000ee2000c1e1d00 */
[----:B-1----:R-:W-:Y:S01]  /*0750*/  IMAD.X R10, RZ, RZ, R24, P0 ;  /* 0x000000ffff0a7224 */ /* 0x002fe200000e0618 */
[----:B------:R-:W-:-:S04]  /*0760*/  LEA R8, P0, R13, UR8, 0x4 ;  /* 0x000000080d087c11 */ /* 0x000fc8000f8020ff */
[----:B------:R-:W-:Y:S02]  /*0770*/  LEA.HI.X R9, R13, UR9, R10, 0x4, P0 ;  /* 0x000000090d097c11 */ /* 0x000fe400080f240a */
[----:B------:R-:W-:-:S05]  /*0780*/  IADD3 R13, P0, PT, R12, R13, RZ ;  /* 0x0000000d0c0d7210 */ /* 0x000fca0007f1e0ff */
[----:B------:R-:W-:Y:S01]  /*0790*/  IMAD.X R3, RZ, RZ, R10, P0 ;  /* 0x000000ffff037224 */ /* 0x000fe200000e060a */
[----:B------:R-:W-:-:S04]  /*07a0*/  ISETP.GE.U32.AND P0, PT, R13, R0, PT ;  /* 0x000000000d00720c */ /* 0x000fc80003f06070 */
[----:B------:R-:W-:Y:S01]  /*07b0*/  ISETP.GE.U32.AND.EX P0, PT, R3, R2, PT, P0 ;  /* 0x000000020300720c */ /* 0x000fe20003f06100 */
[----:B---3--:R2:W-:-:S12]  /*07c0*/  STG.E.128 desc[UR4][R8.64], R4 ;  /* 0x0000000408007986 */ /* 0x0085d8000c101d04 */
[----:B------:R-:W-:Y:S05]  /*07d0*/  @!P0 BRA `(.L_x_6) ;  /* 0xfffffffc006c8947 */ /* 0x000fea000383ffff */
[----:B------:R-:W-:Y:S05]  /*07e0*/  EXIT ;  /* 0x000000000000794d */ /* 0x000fea0003800000 */
        .weak           $__internal_0_$__cuda_sm20_div_u64
        .type           $__internal_0_$__cuda_sm20_div_u64,@function
        .size           $__internal_0_$__cuda_sm20_div_u64,(.L_x_8 - $__internal_0_$__cuda_sm20_div_u64)
$__internal_0_$__cuda_sm20_div_u64:
[----:B------:R-:W-:Y:S02]  /*07f0*/  IMAD.MOV.U32 R14, RZ, RZ, R12 ;  /* 0x000000ffff0e7224 */ /* 0x000fe400078e000c */
[----:B------:R-:W-:-:S04]  /*0800*/  IMAD.MOV.U32 R15, RZ, RZ, RZ ;  /* 0x000000ffff0f7224 */ /* 0x000fc800078e00ff */
[----:B------:R-:W0:Y:S08]  /*0810*/  I2F.U64.RP R14, R14 ;  /* 0x0000000e000e7312 */ /* 0x000e300000309000 */
[----:B0-----:R-:W0:Y:S02]  /*0820*/  MUFU.RCP R8, R14 ;  /* 0x0000000e00087308 */ /* 0x001e240000001000 */
[----:B0-----:R-:W-:-:S06]  /*0830*/  VIADD R8, R8, 0x1ffffffe ;  /* 0x1ffffffe08087836 */ /* 0x001fcc0000000000 */
[----:B------:R-:W0:Y:S02]  /*0840*/  F2I.U64.TRUNC R8, R8 ;  /* 0x0000000800087311 */ /* 0x000e24000020d800 */
[----:B0-----:R-:W-:-:S04]  /*0850*/  IMAD.WIDE.U32 R10, R8, R12, RZ ;  /* 0x0000000c080a7225 */ /* 0x001fc800078e00ff */
[----:B------:R-:W-:Y:S01]  /*0860*/  IMAD R11, R9, R12, R11 ;  /* 0x0000000c090b7224 */ /* 0x000fe200078e020b */
[----:B------:R-:W-:-:S05]  /*0870*/  IADD3 R17, P0, PT, RZ, -R10, RZ ;  /* 0x8000000aff117210 */ /* 0x000fca0007f1e0ff */
[----:B------:R-:W-:-:S04]  /*0880*/  IMAD.HI.U32 R10, R8, R17, RZ ;  /* 0x00000011080a7227 */ /* 0x000fc800078e00ff */
[----:B------:R-:W-:Y:S02]  /*0890*/  IMAD.X R19, RZ, RZ, ~R11, P0 ;  /* 0x000000ffff137224 */ /* 0x000fe400000e0e0b */
[----:B------:R-:W-:Y:S02]  /*08a0*/  IMAD.MOV.U32 R11, RZ, RZ, R8 ;  /* 0x000000ffff0b7224 */ /* 0x000fe400078e0008 */
[-C--:B------:R-:W-:Y:S02]  /*08b0*/  IMAD R15, R9, R19.reuse, RZ ;  /* 0x00000013090f7224 */ /* 0x080fe400078e02ff */
[----:B------:R-:W-:-:S04]  /*08c0*/  IMAD.WIDE.U32 R10, P0, R8, R19, R10 ;  /* 0x00000013080a7225 */ /* 0x000fc8000780000a */
[----:B------:R-:W-:-:S04]  /*08d0*/  IMAD.HI.U32 R19, R9, R19, RZ ;  /* 0x0000001309137227 */ /* 0x000fc800078e00ff */
[----:B------:R-:W-:-:S05]  /*08e0*/  IMAD.HI.U32 R10, P1, R9, R17, R10 ;  /* 0x00000011090a7227 */ /* 0x000fca000782000a */
[----:B------:R-:W-:Y:S01]  /*08f0*/  IADD3 R11, P2, PT, R15, R10, RZ ;  /* 0x0000000a0f0b7210 */ /* 0x000fe20007f5e0ff */
[----:B------:R-:W-:-:S04]  /*0900*/  IMAD.X R10, R19, 0x1, R9, P0 ;  /* 0x00000001130a7824 */ /* 0x000fc800000e0609 */
[----:B------:R-:W-:Y:S01]  /*0910*/  IMAD.WIDE.U32 R8, R11, R12, RZ ;  /* 0x0000000c0b087225 */ /* 0x000fe200078e00ff */
[----:B------:R-:W-:Y:S02]  /*0920*/  IADD3.X R15, PT, PT, RZ, RZ, R10, P2, P1 ;  /* 0x000000ffff0f7210 */ /* 0x000fe400017e240a */
[----:B------:R-:W-:-:S03]  /*0930*/  IADD3 R17, P0, PT, RZ, -R8, RZ ;  /* 0x80000008ff117210 */ /* 0x000fc60007f1e0ff */
[----:B------:R-:W-:Y:S02]  /*0940*/  IMAD R8, R15, R12, R9 ;  /* 0x0000000c0f087224 */ /* 0x000fe400078e0209 */
[----:B------:R-:W-:-:S04]  /*0950*/  IMAD.HI.U32 R10, R11, R17, RZ ;  /* 0x000000110b0a7227 */ /* 0x000fc800078e00ff */
[----:B------:R-:W-:-:S04]  /*0960*/  IMAD.X R8, RZ, RZ, ~R8, P0 ;  /* 0x000000ffff087224 */ /* 0x000fc800000e0e08 */
[----:B------:R-:W-:-:S04]  /*0970*/  IMAD.WIDE.U32 R10, P0, R11, R8, R10 ;  /* 0x000000080b0a7225 */ /* 0x000fc8000780000a */
[C---:B------:R-:W-:Y:S02]  /*0980*/  IMAD R9, R15.reuse, R8, RZ ;  /* 0x000000080f097224 */ /* 0x040fe400078e02ff */
[----:B------:R-:W-:-:S04]  /*0990*/  IMAD.HI.U32 R10, P1, R15, R17, R10 ;  /* 0x000000110f0a7227 */ /* 0x000fc8000782000a */
[----:B------:R-:W-:Y:S01]  /*09a0*/  IMAD.HI.U32 R8, R15, R8, RZ ;  /* 0x000000080f087227 */ /* 0x000fe200078e00ff */
[----:B------:R-:W-:-:S03]  /*09b0*/  IADD3 R10, P2, PT, R9, R10, RZ ;  /* 0x0000000a090a7210 */ /* 0x000fc60007f5e0ff */
[----:B------:R-:W-:Y:S02]  /*09c0*/  IMAD.X R15, R8, 0x1, R15, P0 ;  /* 0x00000001080f7824 */ /* 0x000fe400000e060f */
[----:B------:R-:W-:-:S03]  /*09d0*/  IMAD.HI.U32 R8, R10, R5, RZ ;  /* 0x000000050a087227 */ /* 0x000fc600078e00ff */
[----:B------:R-:W-:Y:S01]  /*09e0*/  IADD3.X R14, PT, PT, RZ, RZ, R15, P2, P1 ;  /* 0x000000ffff0e7210 */ /* 0x000fe200017e240f */
[----:B------:R-:W-:Y:S02]  /*09f0*/  IMAD.MOV.U32 R9, RZ, RZ, RZ ;  /* 0x000000ffff097224 */ /* 0x000fe400078e00ff */
[----:B------:R-:W-:-:S04]  /*0a00*/  IMAD.WIDE.U32 R8, R10, R7, R8 ;  /* 0x000000070a087225 */ /* 0x000fc800078e0008 */
[C---:B------:R-:W-:Y:S02]  /*0a10*/  IMAD R11, R14.reuse, R7, RZ ;  /* 0x000000070e0b7224 */ /* 0x040fe400078e02ff */
[----:B------:R-:W-:-:S04]  /*0a20*/  IMAD.HI.U32 R8, P0, R14, R5, R8 ;  /* 0x000000050e087227 */ /* 0x000fc80007800008 */
[----:B------:R-:W-:Y:S01]  /*0a30*/  IMAD.HI.U32 R14, R14, R7, RZ ;  /* 0x000000070e0e7227 */ /* 0x000fe200078e00ff */
[----:B------:R-:W-:-:S03]  /*0a40*/  IADD3 R11, P1, PT, R11, R8, RZ ;  /* 0x000000080b0b7210 */ /* 0x000fc60007f3e0ff */
[----:B------:R-:W-:-:S04]  /*0a50*/  IMAD.X R8, RZ, RZ, R14, P0 ;  /* 0x000000ffff087224 */ /* 0x000fc800000e060e */
[----:B------:R-:W-:Y:S02]  /*0a60*/  IMAD.X R15, RZ, RZ, R8, P1 ;  /* 0x000000ffff0f7224 */ /* 0x000fe400008e0608 */
[----:B------:R-:W-:-:S04]  /*0a70*/  IMAD.WIDE.U32 R8, R11, R12, RZ ;  /* 0x0000000c0b087225 */ /* 0x000fc800078e00ff */
[----:B------:R-:W-:Y:S01]  /*0a80*/  IMAD R10, R15, R12, R9 ;  /* 0x0000000c0f0a7224 */ /* 0x000fe200078e0209 */
[----:B------:R-:W-:-:S04]  /*0a90*/  IADD3 R9, P0, PT, -R8, R5, RZ ;  /* 0x0000000508097210 */ /* 0x000fc80007f1e1ff */
[-C--:B------:R-:W-:Y:S01]  /*0aa0*/  IADD3 R5, P1, PT, -R12, R9.reuse, RZ ;  /* 0x000000090c057210 */ /* 0x080fe20007f3e1ff */
[----:B------:R-:W-:Y:S01]  /*0ab0*/  IMAD.X R14, R7, 0x1, ~R10, P0 ;  /* 0x00000001070e7824 */ /* 0x000fe200000e0e0a */
[----:B------:R-:W-:Y:S02]  /*0ac0*/  ISETP.GE.U32.AND P0, PT, R9, R12, PT ;  /* 0x0000000c0900720c */ /* 0x000fe40003f06070 */
[----:B------:R-:W-:Y:S02]  /*0ad0*/  IADD3 R10, P2, PT, R11, 0x1, RZ ;  /* 0x000000010b0a7810 */ /* 0x000fe40007f5e0ff */
[C---:B------:R-:W-:Y:S02]  /*0ae0*/  ISETP.GE.U32.AND.EX P0, PT, R14.reuse, RZ, PT, P0 ;  /* 0x000000ff0e00720c */ /* 0x040fe40003f06100 */
[----:B------:R-:W-:Y:S01]  /*0af0*/  IADD3.X R7, PT, PT, R14, -0x1, RZ, P1, !PT ;  /* 0xffffffff0e077810 */ /* 0x000fe20000ffe4ff */
[----:B------:R-:W-:Y:S01]  /*0b00*/  IMAD.X R8, RZ, RZ, R15, P2 ;  /* 0x000000ffff087224 */ /* 0x000fe200010e060f */
[----:B------:R-:W-:-:S02]  /*0b10*/  SEL R5, R5, R9, P0 ;  /* 0x0000000905057207 */ /* 0x000fc40000000000 */
[----:B------:R-:W-:Y:S02]  /*0b20*/  SEL R10, R10, R11, P0 ;  /* 0x0000000b0a0a7207 */ /* 0x000fe40000000000 */
[----:B------:R-:W-:Y:S02]  /*0b30*/  SEL R7, R7, R14, P0 ;  /* 0x0000000e07077207 */ /* 0x000fe40000000000 */
[----:B------:R-:W-:Y:S02]  /*0b40*/  SEL R15, R8, R15, P0 ;  /* 0x0000000f080f7207 */ /* 0x000fe40000000000 */
[----:B------:R-:W-:Y:S02]  /*0b50*/  ISETP.GE.U32.AND P0, PT, R5, R12, PT ;  /* 0x0000000c0500720c */ /* 0x000fe40003f06070 */
[----:B------:R-:W-:Y:S02]  /*0b60*/  IADD3 R5, P2, PT, R10, 0x1, RZ ;  /* 0x000000010a057810 */ /* 0x000fe40007f5e0ff */
[----:B------:R-:W-:-:S02]  /*0b70*/  ISETP.NE.U32.AND P1, PT, R12, RZ, PT ;  /* 0x000000ff0c00720c */ /* 0x000fc40003f25070 */
[----:B------:R-:W-:Y:S01]  /*0b80*/  ISETP.GE.U32.AND.EX P0, PT, R7, RZ, PT, P0 ;  /* 0x000000ff0700720c */ /* 0x000fe20003f06100 */
[----:B------:R-:W-:Y:S01]  /*0b90*/  IMAD.X R8, RZ, RZ, R15, P2 ;  /* 0x000000ffff087224 */ /* 0x000fe200010e060f */
[----:B------:R-:W-:Y:S01]  /*0ba0*/  ISETP.NE.AND.EX P1, PT, RZ, RZ, PT, P1 ;  /* 0x000000ffff00720c */ /* 0x000fe20003f25310 */
[----:B------:R-:W-:Y:S01]  /*0bb0*/  IMAD.MOV.U32 R7, RZ, RZ, 0x0 ;  /* 0x00000000ff077424 */ /* 0x000fe200078e00ff */
[----:B------:R-:W-:Y:S02]  /*0bc0*/  SEL R5, R5, R10, P0 ;  /* 0x0000000a05057207 */ /* 0x000fe40000000000 */
[----:B------:R-:W-:Y:S02]  /*0bd0*/  SEL R8, R8, R15, P0 ;  /* 0x0000000f08087207 */ /* 0x000fe40000000000 */
[----:B------:R-:W-:Y:S02]  /*0be0*/  SEL R5, R5, 0xffffffff, P1 ;  /* 0xffffffff05057807 */ /* 0x000fe40000800000 */
[----:B------:R-:W-:Y:S01]  /*0bf0*/  SEL R8, R8, 0xffffffff, P1 ;  /* 0xffffffff08087807 */ /* 0x000fe20000800000 */
[----:B------:R-:W-:Y:S06]  /*0c00*/  RET.REL.NODEC R6 `(multimem_copy_kernel) ;  /* 0xfffffff006fc7950 */ /* 0x000fec0003c3ffff */
.L_x_7:
[----:B------:R-:W-:-:S00]  /*0c10*/  BRA `(.L_x_7) ;  /* 0xfffffffc00fc7947 */ /* 0x000fc0000383ffff */
[----:B------:R-:W-:-:S00]  /*0c20*/  NOP ;  /* 0x0000000000007918 */ /* 0x000fc00000000000 */
        /* <DEDUP_REMOVED lines=13> */
.L_x_8:


//--------------------- .nv.shared.reserved.0     --------------------------
	.section	.nv.shared.reserved.0,"aw",@nobits
	.weak		__nv_reservedSMEM_offset_0_alias
	.size		__nv_reservedSMEM_offset_0_alias, 0, 64
	.other		__nv_reservedSMEM_offset_0_alias,@"STO_CUDA_RESERVED_SHARED STV_DEFAULT"
__nv_reservedSMEM_offset_0_alias:
	.zero		0
	.zero		64


//--------------------- .nv.constant0.multimem_copy_kernel --------------------------
	.section	.nv.constant0.multimem_copy_kernel,"a",@progbits
	.sectionflags	@""
	.align	4
.nv.constant0.multimem_copy_kernel:
	.zero		920


//--------------------- SYMBOLS --------------------------

	.type		.nv.reservedSmem.offset0,@object
	.size		.nv.reservedSmem.offset0,0x4
